//
// Generated by NVIDIA NVVM Compiler
//
// Compiler Build ID: CL-36424714
// Cuda compilation tools, release 13.0, V13.0.88
// Based on NVVM 20.0.0
//

.version 9.0
.target sm_100
.address_size 64

	// .globl	_Z24bitonic_sort_GPU_comparePiiib

.visible .entry _Z24bitonic_sort_GPU_comparePiiib(
	.param .u64 .ptr .align 1 _Z24bitonic_sort_GPU_comparePiiib_param_0,
	.param .u32 _Z24bitonic_sort_GPU_comparePiiib_param_1,
	.param .u32 _Z24bitonic_sort_GPU_comparePiiib_param_2,
	.param .u8 _Z24bitonic_sort_GPU_comparePiiib_param_3
)
{
	.reg .pred 	%p<4>;
	.reg .b16 	%rs<2>;
	.reg .b32 	%r<30>;
	.reg .b64 	%rd<7>;

	ld.param.u64 	%rd3, [_Z24bitonic_sort_GPU_comparePiiib_param_0];
	ld.param.u32 	%r12, [_Z24bitonic_sort_GPU_comparePiiib_param_1];
	ld.param.u32 	%r13, [_Z24bitonic_sort_GPU_comparePiiib_param_2];
	ld.param.s8 	%rs1, [_Z24bitonic_sort_GPU_comparePiiib_param_3];
	mov.u32 	%r14, %tid.x;
	mov.u32 	%r15, %ntid.x;
	mov.u32 	%r16, %ctaid.x;
	mad.lo.s32 	%r17, %r15, %r16, %r14;
	mov.b32 	%r18, 1;
	shl.b32 	%r19, %r18, %r13;
	add.s32 	%r20, %r13, -1;
	shr.s32 	%r1, %r19, 1;
	shr.s32 	%r2, %r17, %r20;
	add.s32 	%r21, %r1, -1;
	and.b32  	%r3, %r21, %r17;
	setp.eq.s16 	%p1, %rs1, 0;
	@%p1 bra 	$L__BB0_2;
	not.b32 	%r22, %r3;
	shl.b32 	%r23, %r2, %r13;
	add.s32 	%r24, %r23, %r1;
	add.s32 	%r28, %r24, %r22;
	shl.b32 	%r25, %r3, 1;
	add.s32 	%r26, %r25, %r28;
	add.s32 	%r29, %r26, 1;
	bra.uni 	$L__BB0_3;
$L__BB0_2:
	shl.b32 	%r27, %r2, %r13;
	add.s32 	%r28, %r3, %r27;
	add.s32 	%r29, %r28, %r1;
$L__BB0_3:
	setp.ge.s32 	%p2, %r29, %r12;
	@%p2 bra 	$L__BB0_6;
	cvta.to.global.u64 	%rd4, %rd3;
	mul.wide.s32 	%rd5, %r28, 4;
	add.s64 	%rd1, %rd4, %rd5;
	ld.global.u32 	%r10, [%rd1];
	mul.wide.s32 	%rd6, %r29, 4;
	add.s64 	%rd2, %rd4, %rd6;
	ld.global.u32 	%r11, [%rd2];
	setp.le.s32 	%p3, %r10, %r11;
	@%p3 bra 	$L__BB0_6;
	st.global.u32 	[%rd1], %r11;
	st.global.u32 	[%rd2], %r10;
$L__BB0_6:
	ret;

}


// ===== COMPILED SASS (sm_100) =====

	.target	sm_100

	.elftype	@"ET_EXEC"


//--------------------- .note.nv.tkinfo           --------------------------
	.section	.note.nv.tkinfo,"",@"SHT_NOTE"
	.sectionflags	@"SHF_NOTE_NV_TKINFO"
	.tkinfo
        /*0018*/ 	.word	0x00000002
        /*0030*/ 	.string	""
        /*0030*/ 	.string	"ptxas"
        /*0030*/ 	.string	"Cuda compilation tools, release 13.0, V13.0.88"
        /*0030*/ 	.string	"Build cuda_13.0.r13.0/compiler.36424714_0"
        /*0030*/ 	.string	"-arch sm_100 -m 64 "



//--------------------- .note.nv.cuinfo           --------------------------
	.section	.note.nv.cuinfo,"",@"SHT_NOTE"
	.sectionflags	@"SHF_NOTE_NV_CUINFO"
        /*0018*/ 	.short	0x0002
        /*001a*/ 	.short	0x0064
        /*001c*/ 	.short	0x0082
	.zero		2


//--------------------- .nv.info                  --------------------------
	.section	.nv.info,"",@"SHT_CUDA_INFO"
	.align	4


	//----- nvinfo : EIATTR_REGCOUNT
	.align		4
        /*0000*/ 	.byte	0x04, 0x2f
        /*0002*/ 	.short	(.L_1 - .L_0)
	.align		4
.L_0:
        /*0004*/ 	.word	index@(_Z24bitonic_sort_GPU_comparePiiib)
        /*0008*/ 	.word	0x0000000a


	//----- nvinfo : EIATTR_FRAME_SIZE
	.align		4
.L_1:
        /*000c*/ 	.byte	0x04, 0x11
        /*000e*/ 	.short	(.L_3 - .L_2)
	.align		4
.L_2:
        /*0010*/ 	.word	index@(_Z24bitonic_sort_GPU_comparePiiib)
        /*0014*/ 	.word	0x00000000


	//----- nvinfo : EIATTR_MIN_STACK_SIZE
	.align		4
.L_3:
        /*0018*/ 	.byte	0x04, 0x12
        /*001a*/ 	.short	(.L_5 - .L_4)
	.align		4
.L_4:
        /*001c*/ 	.word	index@(_Z24bitonic_sort_GPU_comparePiiib)
        /*0020*/ 	.word	0x00000000
.L_5:


//--------------------- .nv.compat                --------------------------
	.section	.nv.compat,"",@"SHT_CUDA_COMPAT_INFO"
	.align	4
        /*0000*/ 	.byte	0x02, 0x09, 0x00, 0x00, 0x02, 0x02, 0x01, 0x00, 0x02, 0x05, 0x05, 0x00, 0x03, 0x07, 0x01, 0x01
        /*0010*/ 	.byte	0x02, 0x03, 0x00, 0x00, 0x02, 0x06, 0x01, 0x00, 0x04, 0x0b, 0x08, 0x00, 0x09, 0x00, 0x00, 0x00
        /*0020*/ 	.byte	0x00, 0x00, 0x00, 0x00


//--------------------- .nv.info._Z24bitonic_sort_GPU_comparePiiib --------------------------
	.section	.nv.info._Z24bitonic_sort_GPU_comparePiiib,"",@"SHT_CUDA_INFO"
	.sectionflags	@""
	.align	4


	//----- nvinfo : EIATTR_CUDA_API_VERSION
	.align		4
        /*0000*/ 	.byte	0x04, 0x37
        /*0002*/ 	.short	(.L_7 - .L_6)
.L_6:
        /*0004*/ 	.word	0x00000082


	//----- nvinfo : EIATTR_KPARAM_INFO
	.align		4
.L_7:
        /*0008*/ 	.byte	0x04, 0x17
        /*000a*/ 	.short	(.L_9 - .L_8)
.L_8:
        /*000c*/ 	.word	0x00000000
        /*0010*/ 	.short	0x0003
        /*0012*/ 	.short	0x0010
        /*0014*/ 	.byte	0x00, 0xf0, 0x05, 0x00


	//----- nvinfo : EIATTR_KPARAM_INFO
	.align		4
.L_9:
        /*0018*/ 	.byte	0x04, 0x17
        /*001a*/ 	.short	(.L_11 - .L_10)
.L_10:
        /*001c*/ 	.word	0x00000000
        /*0020*/ 	.short	0x0002
        /*0022*/ 	.short	0x000c
        /*0024*/ 	.byte	0x00, 0xf0, 0x11, 0x00


	//----- nvinfo : EIATTR_KPARAM_INFO
	.align		4
.L_11:
        /*0028*/ 	.byte	0x04, 0x17
        /*002a*/ 	.short	(.L_13 - .L_12)
.L_12:
        /*002c*/ 	.word	0x00000000
        /*0030*/ 	.short	0x0001
        /*0032*/ 	.short	0x0008
        /*0034*/ 	.byte	0x00, 0xf0, 0x11, 0x00


	//----- nvinfo : EIATTR_KPARAM_INFO
	.align		4
.L_13:
        /*0038*/ 	.byte	0x04, 0x17
        /*003a*/ 	.short	(.L_15 - .L_14)
.L_14:
        /*003c*/ 	.word	0x00000000
        /*0040*/ 	.short	0x0000
        /*0042*/ 	.short	0x0000
        /*0044*/ 	.byte	0x00, 0xf5, 0x21, 0x00


	//----- nvinfo : EIATTR_SPARSE_MMA_MASK
	.align		4
.L_15:
        /*0048*/ 	.byte	0x03, 0x50
        /*004a*/ 	.short	0x0000


	//----- nvinfo : EIATTR_MAXREG_COUNT
	.align		4
        /*004c*/ 	.byte	0x03, 0x1b
        /*004e*/ 	.short	0x00ff


	//----- nvinfo : EIATTR_MERCURY_ISA_VERSION
	.align		4
        /*0050*/ 	.byte	0x03, 0x5f
        /*0052*/ 	.short	0x0101


	//----- nvinfo : EIATTR_VRC_CTA_INIT_COUNT
	.align		4
        /*0054*/ 	.byte	0x02, 0x4a
	.zero		1
	.zero		1


	//----- nvinfo : EIATTR_EXIT_INSTR_OFFSETS
	.align		4
        /*0058*/ 	.byte	0x04, 0x1c
        /*005a*/ 	.short	(.L_17 - .L_16)


	//   ....[0]....
.L_16:
        /*005c*/ 	.word	0x00000190


	//   ....[1]....
        /*0060*/ 	.word	0x00000210


	//   ....[2]....
        /*0064*/ 	.word	0x00000240


	//----- nvinfo : EIATTR_CBANK_PARAM_SIZE
	.align		4
.L_17:
        /*0068*/ 	.byte	0x03, 0x19
        /*006a*/ 	.short	0x0011


	//----- nvinfo : EIATTR_PARAM_CBANK
	.align		4
        /*006c*/ 	.byte	0x04, 0x0a
        /*006e*/ 	.short	(.L_19 - .L_18)
	.align		4
.L_18:
        /*0070*/ 	.word	index@(.nv.constant0._Z24bitonic_sort_GPU_comparePiiib)
        /*0074*/ 	.short	0x0380
        /*0076*/ 	.short	0x0011


	//----- nvinfo : EIATTR_SW_WAR
	.align		4
.L_19:
        /*0078*/ 	.byte	0x04, 0x36
        /*007a*/ 	.short	(.L_21 - .L_20)
.L_20:
        /*007c*/ 	.word	0x00000008
.L_21:


//--------------------- .nv.callgraph             --------------------------
	.section	.nv.callgraph,"",@"SHT_CUDA_CALLGRAPH"
	.align	4
	.sectionentsize	8
	.align		4
        /*0000*/ 	.word	0x00000000
	.align		4
        /*0004*/ 	.word	0xffffffff
	.align		4
        /*0008*/ 	.word	0x00000000
	.align		4
        /*000c*/ 	.word	0xfffffffe
	.align		4
        /*0010*/ 	.word	0x00000000
	.align		4
        /*0014*/ 	.word	0xfffffffd
	.align		4
        /*0018*/ 	.word	0x00000000
	.align		4
        /*001c*/ 	.word	0xfffffffc


//--------------------- .text._Z24bitonic_sort_GPU_comparePiiib --------------------------
	.section	.text._Z24bitonic_sort_GPU_comparePiiib,"ax",@progbits
	.align	128
        .global         _Z24bitonic_sort_GPU_comparePiiib
        .type           _Z24bitonic_sort_GPU_comparePiiib,@function
        .size           _Z24bitonic_sort_GPU_comparePiiib,(.L_x_1 - _Z24bitonic_sort_GPU_comparePiiib)
        .other          _Z24bitonic_sort_GPU_comparePiiib,@"STO_CUDA_ENTRY STV_DEFAULT"
_Z24bitonic_sort_GPU_comparePiiib:
.text._Z24bitonic_sort_GPU_comparePiiib:
[----:B------:R-:W-:Y:S01]  /*0000*/  LDC R1, c[0x0][0x37c] ;  /* 0x0000df00ff017b82 */ /* 0x000fe20000000800 */
[----:B------:R-:W0:Y:S01]  /*0010*/  S2R R0, SR_TID.X ;  /* 0x0000000000007919 */ /* 0x000e220000002100 */
[----:B------:R-:W1:Y:S01]  /*0020*/  LDCU.U8 UR4, c[0x0][0x390] ;  /* 0x00007200ff0477ac */ /* 0x000e620008000000 */
[----:B------:R-:W0:Y:S01]  /*0030*/  S2R R3, SR_CTAID.X ;  /* 0x0000000000037919 */ /* 0x000e220000002500 */
[----:B------:R-:W2:Y:S01]  /*0040*/  LDCU UR7, c[0x0][0x38c] ;  /* 0x00007180ff0777ac */ /* 0x000ea20008000800 */
[----:B------:R-:W0:Y:S01]  /*0050*/  LDCU UR6, c[0x0][0x360] ;  /* 0x00006c00ff0677ac */ /* 0x000e220008000800 */
[----:B-1----:R-:W-:-:S03]  /*0060*/  UPRMT UR5, UR4, 0x8880, URZ ;  /* 0x0000888004057896 */ /* 0x002fc600080000ff */
[----:B------:R-:W-:Y:S02]  /*0070*/  UMOV UR4, 0x1 ;  /* 0x0000000100047882 */ /* 0x000fe40000000000 */
[----:B--2---:R-:W-:Y:S01]  /*0080*/  USHF.L.U32 UR4, UR4, UR7, URZ ;  /* 0x0000000704047299 */ /* 0x004fe200080006ff */
[----:B------:R-:W-:Y:S01]  /*0090*/  ISETP.NE.AND P0, PT, RZ, UR5, PT ;  /* 0x00000005ff007c0c */ /* 0x000fe2000bf05270 */
[----:B------:R-:W-:Y:S02]  /*00a0*/  UIADD3 UR5, UPT, UPT, UR7, -0x1, URZ ;  /* 0xffffffff07057890 */ /* 0x000fe4000fffe0ff */
[----:B------:R-:W-:Y:S01]  /*00b0*/  USHF.R.S32.HI UR4, URZ, 0x1, UR4 ;  /* 0x00000001ff047899 */ /* 0x000fe20008011404 */
[----:B0-----:R-:W-:-:S03]  /*00c0*/  IMAD R0, R3, UR6, R0 ;  /* 0x0000000603007c24 */ /* 0x001fc6000f8e0200 */
[----:B------:R-:W-:Y:S02]  /*00d0*/  UIADD3 UR6, UPT, UPT, UR4, -0x1, URZ ;  /* 0xffffffff04067890 */ /* 0x000fe4000fffe0ff */
[----:B------:R-:W-:-:S03]  /*00e0*/  SHF.R.S32.HI R2, RZ, UR5, R0 ;  /* 0x00000005ff027c19 */ /* 0x000fc60008011400 */
[----:B------:R-:W0:Y:S01]  /*00f0*/  LDCU UR5, c[0x0][0x388] ;  /* 0x00007100ff0577ac */ /* 0x000e220008000800 */
[----:B------:R-:W-:Y:S02]  /*0100*/  LOP3.LUT R0, R0, UR6, RZ, 0xc0, !PT ;  /* 0x0000000600007c12 */ /* 0x000fe4000f8ec0ff */
[----:B------:R-:W-:Y:S02]  /*0110*/  SHF.L.U32 R3, R2, UR7, RZ ;  /* 0x0000000702037c19 */ /* 0x000fe400080006ff */
[----:B------:R-:W-:-:S04]  /*0120*/  @P0 LOP3.LUT R2, RZ, R0, RZ, 0x33, !PT ;  /* 0x00000000ff020212 */ /* 0x000fc800078e33ff */
[----:B------:R-:W-:-:S05]  /*0130*/  @P0 IADD3 R5, PT, PT, R2, UR4, R3 ;  /* 0x0000000402050c10 */ /* 0x000fca000fffe003 */
[C---:B------:R-:W-:Y:S02]  /*0140*/  @P0 IMAD R2, R0.reuse, 0x2, R5 ;  /* 0x0000000200020824 */ /* 0x040fe400078e0205 */
[----:B------:R-:W-:Y:S02]  /*0150*/  @!P0 IMAD.IADD R5, R0, 0x1, R3 ;  /* 0x0000000100058824 */ /* 0x000fe400078e0203 */
[----:B------:R-:W-:Y:S02]  /*0160*/  @P0 VIADD R7, R2, 0x1 ;  /* 0x0000000102070836 */ /* 0x000fe40000000000 */
[----:B------:R-:W-:-:S05]  /*0170*/  @!P0 VIADD R7, R5, UR4 ;  /* 0x0000000405078c36 */ /* 0x000fca0008000000 */
[----:B0-----:R-:W-:-:S13]  /*0180*/  ISETP.GE.AND P0, PT, R7, UR5, PT ;  /* 0x0000000507007c0c */ /* 0x001fda000bf06270 */
[----:B------:R-:W-:Y:S05]  /*0190*/  @P0 EXIT ;  /* 0x000000000000094d */ /* 0x000fea0003800000 */
[----:B------:R-:W0:Y:S01]  /*01a0*/  LDC.64 R2, c[0x0][0x380] ;  /* 0x0000e000ff027b82 */ /* 0x000e220000000a00 */
[----:B------:R-:W1:Y:S01]  /*01b0*/  LDCU.64 UR4, c[0x0][0x358] ;  /* 0x00006b00ff0477ac */ /* 0x000e620008000a00 */
[----:B0-----:R-:W-:-:S04]  /*01c0*/  IMAD.WIDE R4, R5, 0x4, R2 ;  /* 0x0000000405047825 */ /* 0x001fc800078e0202 */
[----:B------:R-:W-:Y:S02]  /*01d0*/  IMAD.WIDE R2, R7, 0x4, R2 ;  /* 0x0000000407027825 */ /* 0x000fe400078e0202 */
[----:B-1----:R-:W2:Y:S04]  /*01e0*/  LDG.E R7, desc[UR4][R4.64] ;  /* 0x0000000404077981 */ /* 0x002ea8000c1e1900 */
[----:B------:R-:W2:Y:S02]  /*01f0*/  LDG.E R0, desc[UR4][R2.64] ;  /* 0x0000000402007981 */ /* 0x000ea4000c1e1900 */
[----:B--2---:R-:W-:-:S13]  /*0200*/  ISETP.GT.AND P0, PT, R7, R0, PT ;  /* 0x000000000700720c */ /* 0x004fda0003f04270 */
[----:B------:R-:W-:Y:S05]  /*0210*/  @!P0 EXIT ;  /* 0x000000000000894d */ /* 0x000fea0003800000 */
[----:B------:R-:W-:Y:S04]  /*0220*/  STG.E desc[UR4][R4.64], R0 ;  /* 0x0000000004007986 */ /* 0x000fe8000c101904 */
[----:B------:R-:W-:Y:S01]  /*0230*/  STG.E desc[UR4][R2.64], R7 ;  /* 0x0000000702007986 */ /* 0x000fe2000c101904 */
[----:B------:R-:W-:Y:S05]  /*0240*/  EXIT ;  /* 0x000000000000794d */ /* 0x000fea0003800000 */
.L_x_0:
[----:B------:R-:W-:-:S00]  /*0250*/  BRA `(.L_x_0) ;  /* 0xfffffffc00fc7947 */ /* 0x000fc0000383ffff */
[----:B------:R-:W-:-:S00]  /*0260*/  NOP ;  /* 0x0000000000007918 */ /* 0x000fc00000000000 */
        /* <DEDUP_REMOVED lines=9> */
.L_x_1:


//--------------------- .nv.shared.reserved.0     --------------------------
	.section	.nv.shared.reserved.0,"aw",@nobits
	.weak		__nv_reservedSMEM_offset_0_alias
	.size		__nv_reservedSMEM_offset_0_alias, 0, 64
	.other		__nv_reservedSMEM_offset_0_alias,@"STO_CUDA_RESERVED_SHARED STV_DEFAULT"
__nv_reservedSMEM_offset_0_alias:
	.zero		0
	.zero		64


//--------------------- .nv.constant0._Z24bitonic_sort_GPU_comparePiiib --------------------------
	.section	.nv.constant0._Z24bitonic_sort_GPU_comparePiiib,"a",@progbits
	.sectionflags	@""
	.align	4
.nv.constant0._Z24bitonic_sort_GPU_comparePiiib:
	.zero		913


//--------------------- SYMBOLS --------------------------

	.type		.nv.reservedSmem.offset0,@object
	.size		.nv.reservedSmem.offset0,0x4
